//
// Generated by NVIDIA NVVM Compiler
//
// Compiler Build ID: CL-36424714
// Cuda compilation tools, release 13.0, V13.0.88
// Based on NVVM 20.0.0
//

.version 9.0
.target sm_100
.address_size 64

	// .globl	InitializeDepth

.visible .entry InitializeDepth(
	.param .u64 .ptr .align 1 InitializeDepth_param_0,
	.param .u64 .ptr .align 1 InitializeDepth_param_1,
	.param .u32 InitializeDepth_param_2,
	.param .u32 InitializeDepth_param_3,
	.param .f32 InitializeDepth_param_4
)
{
	.reg .b32 	%r<11>;
	.reg .b32 	%f<2>;
	.reg .b64 	%rd<5>;

	ld.param.u64 	%rd1, [InitializeDepth_param_1];
	ld.param.u32 	%r1, [InitializeDepth_param_2];
	ld.param.f32 	%f1, [InitializeDepth_param_4];
	cvta.to.global.u64 	%rd2, %rd1;
	mov.u32 	%r2, %ctaid.x;
	mov.u32 	%r3, %ntid.x;
	mov.u32 	%r4, %tid.x;
	mad.lo.s32 	%r5, %r2, %r3, %r4;
	mov.u32 	%r6, %ctaid.y;
	mov.u32 	%r7, %ntid.y;
	mov.u32 	%r8, %tid.y;
	mad.lo.s32 	%r9, %r6, %r7, %r8;
	mad.lo.s32 	%r10, %r1, %r9, %r5;
	mul.wide.s32 	%rd3, %r10, 4;
	add.s64 	%rd4, %rd2, %rd3;
	st.global.f32 	[%rd4], %f1;
	ret;

}


// ===== COMPILED SASS (sm_100) =====

	.target	sm_100

	.elftype	@"ET_EXEC"


//--------------------- .note.nv.tkinfo           --------------------------
	.section	.note.nv.tkinfo,"",@"SHT_NOTE"
	.sectionflags	@"SHF_NOTE_NV_TKINFO"
	.tkinfo
        /*0018*/ 	.word	0x00000002
        /*0030*/ 	.string	""
        /*0030*/ 	.string	"ptxas"
        /*0030*/ 	.string	"Cuda compilation tools, release 13.0, V13.0.88"
        /*0030*/ 	.string	"Build cuda_13.0.r13.0/compiler.36424714_0"
        /*0030*/ 	.string	"-arch sm_100 -m 64 "



//--------------------- .note.nv.cuinfo           --------------------------
	.section	.note.nv.cuinfo,"",@"SHT_NOTE"
	.sectionflags	@"SHF_NOTE_NV_CUINFO"
        /*0018*/ 	.short	0x0002
        /*001a*/ 	.short	0x0064
        /*001c*/ 	.short	0x0082
	.zero		2


//--------------------- .nv.info                  --------------------------
	.section	.nv.info,"",@"SHT_CUDA_INFO"
	.align	4


	//----- nvinfo : EIATTR_REGCOUNT
	.align		4
        /*0000*/ 	.byte	0x04, 0x2f
        /*0002*/ 	.short	(.L_1 - .L_0)
	.align		4
.L_0:
        /*0004*/ 	.word	index@(InitializeDepth)
        /*0008*/ 	.word	0x0000000c


	//----- nvinfo : EIATTR_FRAME_SIZE
	.align		4
.L_1:
        /*000c*/ 	.byte	0x04, 0x11
        /*000e*/ 	.short	(.L_3 - .L_2)
	.align		4
.L_2:
        /*0010*/ 	.word	index@(InitializeDepth)
        /*0014*/ 	.word	0x00000000


	//----- nvinfo : EIATTR_MIN_STACK_SIZE
	.align		4
.L_3:
        /*0018*/ 	.byte	0x04, 0x12
        /*001a*/ 	.short	(.L_5 - .L_4)
	.align		4
.L_4:
        /*001c*/ 	.word	index@(InitializeDepth)
        /*0020*/ 	.word	0x00000000
.L_5:


//--------------------- .nv.compat                --------------------------
	.section	.nv.compat,"",@"SHT_CUDA_COMPAT_INFO"
	.align	4
        /*0000*/ 	.byte	0x02, 0x09, 0x00, 0x00, 0x02, 0x02, 0x01, 0x00, 0x02, 0x05, 0x05, 0x00, 0x03, 0x07, 0x01, 0x01
        /*0010*/ 	.byte	0x02, 0x03, 0x00, 0x00, 0x02, 0x06, 0x01, 0x00, 0x04, 0x0b, 0x08, 0x00, 0x09, 0x00, 0x00, 0x00
        /*0020*/ 	.byte	0x00, 0x00, 0x00, 0x00


//--------------------- .nv.info.InitializeDepth  --------------------------
	.section	.nv.info.InitializeDepth,"",@"SHT_CUDA_INFO"
	.sectionflags	@""
	.align	4


	//----- nvinfo : EIATTR_CUDA_API_VERSION
	.align		4
        /*0000*/ 	.byte	0x04, 0x37
        /*0002*/ 	.short	(.L_7 - .L_6)
.L_6:
        /*0004*/ 	.word	0x00000082


	//----- nvinfo : EIATTR_KPARAM_INFO
	.align		4
.L_7:
        /*0008*/ 	.byte	0x04, 0x17
        /*000a*/ 	.short	(.L_9 - .L_8)
.L_8:
        /*000c*/ 	.word	0x00000000
        /*0010*/ 	.short	0x0004
        /*0012*/ 	.short	0x0018
        /*0014*/ 	.byte	0x00, 0xf0, 0x11, 0x00


	//----- nvinfo : EIATTR_KPARAM_INFO
	.align		4
.L_9:
        /*0018*/ 	.byte	0x04, 0x17
        /*001a*/ 	.short	(.L_11 - .L_10)
.L_10:
        /*001c*/ 	.word	0x00000000
        /*0020*/ 	.short	0x0003
        /*0022*/ 	.short	0x0014
        /*0024*/ 	.byte	0x00, 0xf0, 0x11, 0x00


	//----- nvinfo : EIATTR_KPARAM_INFO
	.align		4
.L_11:
        /*0028*/ 	.byte	0x04, 0x17
        /*002a*/ 	.short	(.L_13 - .L_12)
.L_12:
        /*002c*/ 	.word	0x00000000
        /*0030*/ 	.short	0x0002
        /*0032*/ 	.short	0x0010
        /*0034*/ 	.byte	0x00, 0xf0, 0x11, 0x00


	//----- nvinfo : EIATTR_KPARAM_INFO
	.align		4
.L_13:
        /*0038*/ 	.byte	0x04, 0x17
        /*003a*/ 	.short	(.L_15 - .L_14)
.L_14:
        /*003c*/ 	.word	0x00000000
        /*0040*/ 	.short	0x0001
        /*0042*/ 	.short	0x0008
        /*0044*/ 	.byte	0x00, 0xf5, 0x21, 0x00


	//----- nvinfo : EIATTR_KPARAM_INFO
	.align		4
.L_15:
        /*0048*/ 	.byte	0x04, 0x17
        /*004a*/ 	.short	(.L_17 - .L_16)
.L_16:
        /*004c*/ 	.word	0x00000000
        /*0050*/ 	.short	0x0000
        /*0052*/ 	.short	0x0000
        /*0054*/ 	.byte	0x00, 0xf5, 0x21, 0x00


	//----- nvinfo : EIATTR_SPARSE_MMA_MASK
	.align		4
.L_17:
        /*0058*/ 	.byte	0x03, 0x50
        /*005a*/ 	.short	0x0000


	//----- nvinfo : EIATTR_MAXREG_COUNT
	.align		4
        /*005c*/ 	.byte	0x03, 0x1b
        /*005e*/ 	.short	0x00ff


	//----- nvinfo : EIATTR_MERCURY_ISA_VERSION
	.align		4
        /*0060*/ 	.byte	0x03, 0x5f
        /*0062*/ 	.short	0x0101


	//----- nvinfo : EIATTR_VRC_CTA_INIT_COUNT
	.align		4
        /*0064*/ 	.byte	0x02, 0x4a
	.zero		1
	.zero		1


	//----- nvinfo : EIATTR_EXIT_INSTR_OFFSETS
	.align		4
        /*0068*/ 	.byte	0x04, 0x1c
        /*006a*/ 	.short	(.L_19 - .L_18)


	//   ....[0]....
.L_18:
        /*006c*/ 	.word	0x00000100


	//----- nvinfo : EIATTR_CBANK_PARAM_SIZE
	.align		4
.L_19:
        /*0070*/ 	.byte	0x03, 0x19
        /*0072*/ 	.short	0x001c


	//----- nvinfo : EIATTR_PARAM_CBANK
	.align		4
        /*0074*/ 	.byte	0x04, 0x0a
        /*0076*/ 	.short	(.L_21 - .L_20)
	.align		4
.L_20:
        /*0078*/ 	.word	index@(.nv.constant0.InitializeDepth)
        /*007c*/ 	.short	0x0380
        /*007e*/ 	.short	0x001c


	//----- nvinfo : EIATTR_SW_WAR
	.align		4
.L_21:
        /*0080*/ 	.byte	0x04, 0x36
        /*0082*/ 	.short	(.L_23 - .L_22)
.L_22:
        /*0084*/ 	.word	0x00000008
.L_23:


//--------------------- .nv.callgraph             --------------------------
	.section	.nv.callgraph,"",@"SHT_CUDA_CALLGRAPH"
	.align	4
	.sectionentsize	8
	.align		4
        /*0000*/ 	.word	0x00000000
	.align		4
        /*0004*/ 	.word	0xffffffff
	.align		4
        /*0008*/ 	.word	0x00000000
	.align		4
        /*000c*/ 	.word	0xfffffffe
	.align		4
        /*0010*/ 	.word	0x00000000
	.align		4
        /*0014*/ 	.word	0xfffffffd
	.align		4
        /*0018*/ 	.word	0x00000000
	.align		4
        /*001c*/ 	.word	0xfffffffc


//--------------------- .text.InitializeDepth     --------------------------
	.section	.text.InitializeDepth,"ax",@progbits
	.align	128
        .global         InitializeDepth
        .type           InitializeDepth,@function
        .size           InitializeDepth,(.L_x_1 - InitializeDepth)
        .other          InitializeDepth,@"STO_CUDA_ENTRY STV_DEFAULT"
InitializeDepth:
.text.InitializeDepth:
[----:B------:R-:W-:Y:S01]  /*0000*/  LDC R1, c[0x0][0x37c] ;  /* 0x0000df00ff017b82 */ /* 0x000fe20000000800 */
[----:B------:R-:W0:Y:S07]  /*0010*/  S2R R5, SR_TID.X ;  /* 0x0000000000057919 */ /* 0x000e2e0000002100 */
[----:B------:R-:W0:Y:S01]  /*0020*/  S2UR UR6, SR_CTAID.X ;  /* 0x00000000000679c3 */ /* 0x000e220000002500 */
[----:B------:R-:W1:Y:S01]  /*0030*/  LDCU UR8, c[0x0][0x390] ;  /* 0x00007200ff0877ac */ /* 0x000e620008000800 */
[----:B------:R-:W2:Y:S01]  /*0040*/  S2R R7, SR_TID.Y ;  /* 0x0000000000077919 */ /* 0x000ea20000002200 */
[----:B------:R-:W3:Y:S05]  /*0050*/  LDCU.64 UR4, c[0x0][0x358] ;  /* 0x00006b00ff0477ac */ /* 0x000eea0008000a00 */
[----:B------:R-:W0:Y:S08]  /*0060*/  LDC R0, c[0x0][0x360] ;  /* 0x0000d800ff007b82 */ /* 0x000e300000000800 */
[----:B------:R-:W2:Y:S08]  /*0070*/  S2UR UR7, SR_CTAID.Y ;  /* 0x00000000000779c3 */ /* 0x000eb00000002600 */
[----:B------:R-:W2:Y:S08]  /*0080*/  LDC R4, c[0x0][0x364] ;  /* 0x0000d900ff047b82 */ /* 0x000eb00000000800 */
[----:B------:R-:W4:Y:S01]  /*0090*/  LDC.64 R2, c[0x0][0x388] ;  /* 0x0000e200ff027b82 */ /* 0x000f220000000a00 */
[----:B0-----:R-:W-:-:S07]  /*00a0*/  IMAD R0, R0, UR6, R5 ;  /* 0x0000000600007c24 */ /* 0x001fce000f8e0205 */
[----:B------:R-:W3:Y:S01]  /*00b0*/  LDC R9, c[0x0][0x398] ;  /* 0x0000e600ff097b82 */ /* 0x000ee20000000800 */
[----:B--2---:R-:W-:-:S04]  /*00c0*/  IMAD R5, R4, UR7, R7 ;  /* 0x0000000704057c24 */ /* 0x004fc8000f8e0207 */
[----:B-1----:R-:W-:-:S04]  /*00d0*/  IMAD R5, R5, UR8, R0 ;  /* 0x0000000805057c24 */ /* 0x002fc8000f8e0200 */
[----:B----4-:R-:W-:-:S05]  /*00e0*/  IMAD.WIDE R2, R5, 0x4, R2 ;  /* 0x0000000405027825 */ /* 0x010fca00078e0202 */
[----:B---3--:R-:W-:Y:S01]  /*00f0*/  STG.E desc[UR4][R2.64], R9 ;  /* 0x0000000902007986 */ /* 0x008fe2000c101904 */
[----:B------:R-:W-:Y:S05]  /*0100*/  EXIT ;  /* 0x000000000000794d */ /* 0x000fea0003800000 */
.L_x_0:
[----:B------:R-:W-:-:S00]  /*0110*/  BRA `(.L_x_0) ;  /* 0xfffffffc00fc7947 */ /* 0x000fc0000383ffff */
[----:B------:R-:W-:-:S00]  /*0120*/  NOP ;  /* 0x0000000000007918 */ /* 0x000fc00000000000 */
        /* <DEDUP_REMOVED lines=13> */
.L_x_1:


//--------------------- .nv.shared.reserved.0     --------------------------
	.section	.nv.shared.reserved.0,"aw",@nobits
	.weak		__nv_reservedSMEM_offset_0_alias
	.size		__nv_reservedSMEM_offset_0_alias, 0, 64
	.other		__nv_reservedSMEM_offset_0_alias,@"STO_CUDA_RESERVED_SHARED STV_DEFAULT"
__nv_reservedSMEM_offset_0_alias:
	.zero		0
	.zero		64


//--------------------- .nv.constant0.InitializeDepth --------------------------
	.section	.nv.constant0.InitializeDepth,"a",@progbits
	.sectionflags	@""
	.align	4
.nv.constant0.InitializeDepth:
	.zero		924


//--------------------- SYMBOLS --------------------------

	.type		.nv.reservedSmem.offset0,@object
	.size		.nv.reservedSmem.offset0,0x4
